//
// Generated by NVIDIA NVVM Compiler
//
// Compiler Build ID: CL-36424714
// Cuda compilation tools, release 13.0, V13.0.88
// Based on NVVM 20.0.0
//

.version 9.0
.target sm_100
.address_size 64

	// .globl	_Z11fill_kernelifPfi

.visible .entry _Z11fill_kernelifPfi(
	.param .u32 _Z11fill_kernelifPfi_param_0,
	.param .f32 _Z11fill_kernelifPfi_param_1,
	.param .u64 .ptr .align 1 _Z11fill_kernelifPfi_param_2,
	.param .u32 _Z11fill_kernelifPfi_param_3
)
{
	.reg .pred 	%p<2>;
	.reg .b32 	%r<11>;
	.reg .b32 	%f<2>;
	.reg .b64 	%rd<5>;

	ld.param.u32 	%r3, [_Z11fill_kernelifPfi_param_0];
	ld.param.f32 	%f1, [_Z11fill_kernelifPfi_param_1];
	ld.param.u64 	%rd1, [_Z11fill_kernelifPfi_param_2];
	ld.param.u32 	%r2, [_Z11fill_kernelifPfi_param_3];
	mov.u32 	%r4, %ctaid.x;
	mov.u32 	%r5, %ctaid.y;
	mov.u32 	%r6, %nctaid.x;
	mad.lo.s32 	%r7, %r5, %r6, %r4;
	mov.u32 	%r8, %ntid.x;
	mov.u32 	%r9, %tid.x;
	mad.lo.s32 	%r1, %r7, %r8, %r9;
	setp.ge.s32 	%p1, %r1, %r3;
	@%p1 bra 	$L__BB0_2;
	cvta.to.global.u64 	%rd2, %rd1;
	mul.lo.s32 	%r10, %r2, %r1;
	mul.wide.s32 	%rd3, %r10, 4;
	add.s64 	%rd4, %rd2, %rd3;
	st.global.f32 	[%rd4], %f1;
$L__BB0_2:
	ret;

}


// ===== COMPILED SASS (sm_100) =====

	.target	sm_100

	.elftype	@"ET_EXEC"


//--------------------- .note.nv.tkinfo           --------------------------
	.section	.note.nv.tkinfo,"",@"SHT_NOTE"
	.sectionflags	@"SHF_NOTE_NV_TKINFO"
	.tkinfo
        /*0018*/ 	.word	0x00000002
        /*0030*/ 	.string	""
        /*0030*/ 	.string	"ptxas"
        /*0030*/ 	.string	"Cuda compilation tools, release 13.0, V13.0.88"
        /*0030*/ 	.string	"Build cuda_13.0.r13.0/compiler.36424714_0"
        /*0030*/ 	.string	"-arch sm_100 -m 64 "



//--------------------- .note.nv.cuinfo           --------------------------
	.section	.note.nv.cuinfo,"",@"SHT_NOTE"
	.sectionflags	@"SHF_NOTE_NV_CUINFO"
        /*0018*/ 	.short	0x0002
        /*001a*/ 	.short	0x0064
        /*001c*/ 	.short	0x0082
	.zero		2


//--------------------- .nv.info                  --------------------------
	.section	.nv.info,"",@"SHT_CUDA_INFO"
	.align	4


	//----- nvinfo : EIATTR_REGCOUNT
	.align		4
        /*0000*/ 	.byte	0x04, 0x2f
        /*0002*/ 	.short	(.L_1 - .L_0)
	.align		4
.L_0:
        /*0004*/ 	.word	index@(_Z11fill_kernelifPfi)
        /*0008*/ 	.word	0x0000000a


	//----- nvinfo : EIATTR_FRAME_SIZE
	.align		4
.L_1:
        /*000c*/ 	.byte	0x04, 0x11
        /*000e*/ 	.short	(.L_3 - .L_2)
	.align		4
.L_2:
        /*0010*/ 	.word	index@(_Z11fill_kernelifPfi)
        /*0014*/ 	.word	0x00000000


	//----- nvinfo : EIATTR_MIN_STACK_SIZE
	.align		4
.L_3:
        /*0018*/ 	.byte	0x04, 0x12
        /*001a*/ 	.short	(.L_5 - .L_4)
	.align		4
.L_4:
        /*001c*/ 	.word	index@(_Z11fill_kernelifPfi)
        /*0020*/ 	.word	0x00000000
.L_5:


//--------------------- .nv.compat                --------------------------
	.section	.nv.compat,"",@"SHT_CUDA_COMPAT_INFO"
	.align	4
        /*0000*/ 	.byte	0x02, 0x09, 0x00, 0x00, 0x02, 0x02, 0x01, 0x00, 0x02, 0x05, 0x05, 0x00, 0x03, 0x07, 0x01, 0x01
        /*0010*/ 	.byte	0x02, 0x03, 0x00, 0x00, 0x02, 0x06, 0x01, 0x00, 0x04, 0x0b, 0x08, 0x00, 0x09, 0x00, 0x00, 0x00
        /*0020*/ 	.byte	0x00, 0x00, 0x00, 0x00


//--------------------- .nv.info._Z11fill_kernelifPfi --------------------------
	.section	.nv.info._Z11fill_kernelifPfi,"",@"SHT_CUDA_INFO"
	.sectionflags	@""
	.align	4


	//----- nvinfo : EIATTR_CUDA_API_VERSION
	.align		4
        /*0000*/ 	.byte	0x04, 0x37
        /*0002*/ 	.short	(.L_7 - .L_6)
.L_6:
        /*0004*/ 	.word	0x00000082


	//----- nvinfo : EIATTR_KPARAM_INFO
	.align		4
.L_7:
        /*0008*/ 	.byte	0x04, 0x17
        /*000a*/ 	.short	(.L_9 - .L_8)
.L_8:
        /*000c*/ 	.word	0x00000000
        /*0010*/ 	.short	0x0003
        /*0012*/ 	.short	0x0010
        /*0014*/ 	.byte	0x00, 0xf0, 0x11, 0x00


	//----- nvinfo : EIATTR_KPARAM_INFO
	.align		4
.L_9:
        /*0018*/ 	.byte	0x04, 0x17
        /*001a*/ 	.short	(.L_11 - .L_10)
.L_10:
        /*001c*/ 	.word	0x00000000
        /*0020*/ 	.short	0x0002
        /*0022*/ 	.short	0x0008
        /*0024*/ 	.byte	0x00, 0xf5, 0x21, 0x00


	//----- nvinfo : EIATTR_KPARAM_INFO
	.align		4
.L_11:
        /*0028*/ 	.byte	0x04, 0x17
        /*002a*/ 	.short	(.L_13 - .L_12)
.L_12:
        /*002c*/ 	.word	0x00000000
        /*0030*/ 	.short	0x0001
        /*0032*/ 	.short	0x0004
        /*0034*/ 	.byte	0x00, 0xf0, 0x11, 0x00


	//----- nvinfo : EIATTR_KPARAM_INFO
	.align		4
.L_13:
        /*0038*/ 	.byte	0x04, 0x17
        /*003a*/ 	.short	(.L_15 - .L_14)
.L_14:
        /*003c*/ 	.word	0x00000000
        /*0040*/ 	.short	0x0000
        /*0042*/ 	.short	0x0000
        /*0044*/ 	.byte	0x00, 0xf0, 0x11, 0x00


	//----- nvinfo : EIATTR_SPARSE_MMA_MASK
	.align		4
.L_15:
        /*0048*/ 	.byte	0x03, 0x50
        /*004a*/ 	.short	0x0000


	//----- nvinfo : EIATTR_MAXREG_COUNT
	.align		4
        /*004c*/ 	.byte	0x03, 0x1b
        /*004e*/ 	.short	0x00ff


	//----- nvinfo : EIATTR_MERCURY_ISA_VERSION
	.align		4
        /*0050*/ 	.byte	0x03, 0x5f
        /*0052*/ 	.short	0x0101


	//----- nvinfo : EIATTR_VRC_CTA_INIT_COUNT
	.align		4
        /*0054*/ 	.byte	0x02, 0x4a
	.zero		1
	.zero		1


	//----- nvinfo : EIATTR_EXIT_INSTR_OFFSETS
	.align		4
        /*0058*/ 	.byte	0x04, 0x1c
        /*005a*/ 	.short	(.L_17 - .L_16)


	//   ....[0]....
.L_16:
        /*005c*/ 	.word	0x000000a0


	//   ....[1]....
        /*0060*/ 	.word	0x00000120


	//----- nvinfo : EIATTR_CBANK_PARAM_SIZE
	.align		4
.L_17:
        /*0064*/ 	.byte	0x03, 0x19
        /*0066*/ 	.short	0x0014


	//----- nvinfo : EIATTR_PARAM_CBANK
	.align		4
        /*0068*/ 	.byte	0x04, 0x0a
        /*006a*/ 	.short	(.L_19 - .L_18)
	.align		4
.L_18:
        /*006c*/ 	.word	index@(.nv.constant0._Z11fill_kernelifPfi)
        /*0070*/ 	.short	0x0380
        /*0072*/ 	.short	0x0014


	//----- nvinfo : EIATTR_SW_WAR
	.align		4
.L_19:
        /*0074*/ 	.byte	0x04, 0x36
        /*0076*/ 	.short	(.L_21 - .L_20)
.L_20:
        /*0078*/ 	.word	0x00000008
.L_21:


//--------------------- .nv.callgraph             --------------------------
	.section	.nv.callgraph,"",@"SHT_CUDA_CALLGRAPH"
	.align	4
	.sectionentsize	8
	.align		4
        /*0000*/ 	.word	0x00000000
	.align		4
        /*0004*/ 	.word	0xffffffff
	.align		4
        /*0008*/ 	.word	0x00000000
	.align		4
        /*000c*/ 	.word	0xfffffffe
	.align		4
        /*0010*/ 	.word	0x00000000
	.align		4
        /*0014*/ 	.word	0xfffffffd
	.align		4
        /*0018*/ 	.word	0x00000000
	.align		4
        /*001c*/ 	.word	0xfffffffc


//--------------------- .text._Z11fill_kernelifPfi --------------------------
	.section	.text._Z11fill_kernelifPfi,"ax",@progbits
	.align	128
        .global         _Z11fill_kernelifPfi
        .type           _Z11fill_kernelifPfi,@function
        .size           _Z11fill_kernelifPfi,(.L_x_1 - _Z11fill_kernelifPfi)
        .other          _Z11fill_kernelifPfi,@"STO_CUDA_ENTRY STV_DEFAULT"
_Z11fill_kernelifPfi:
.text._Z11fill_kernelifPfi:
[----:B------:R-:W-:Y:S01]  /*0000*/  LDC R1, c[0x0][0x37c] ;  /* 0x0000df00ff017b82 */ /* 0x000fe20000000800 */
[----:B------:R-:W0:Y:S07]  /*0010*/  S2R R3, SR_TID.X ;  /* 0x0000000000037919 */ /* 0x000e2e0000002100 */
[----:B------:R-:W-:Y:S01]  /*0020*/  S2UR UR4, SR_CTAID.X ;  /* 0x00000000000479c3 */ /* 0x000fe20000002500 */
[----:B------:R-:W1:Y:S01]  /*0030*/  LDCU UR6, c[0x0][0x370] ;  /* 0x00006e00ff0677ac */ /* 0x000e620008000800 */
[----:B------:R-:W2:Y:S06]  /*0040*/  LDCU UR7, c[0x0][0x380] ;  /* 0x00007000ff0777ac */ /* 0x000eac0008000800 */
[----:B------:R-:W1:Y:S08]  /*0050*/  S2UR UR5, SR_CTAID.Y ;  /* 0x00000000000579c3 */ /* 0x000e700000002600 */
[----:B------:R-:W0:Y:S01]  /*0060*/  LDC R0, c[0x0][0x360] ;  /* 0x0000d800ff007b82 */ /* 0x000e220000000800 */
[----:B-1----:R-:W-:-:S06]  /*0070*/  UIMAD UR4, UR5, UR6, UR4 ;  /* 0x00000006050472a4 */ /* 0x002fcc000f8e0204 */
[----:B0-----:R-:W-:-:S05]  /*0080*/  IMAD R0, R0, UR4, R3 ;  /* 0x0000000400007c24 */ /* 0x001fca000f8e0203 */
[----:B--2---:R-:W-:-:S13]  /*0090*/  ISETP.GE.AND P0, PT, R0, UR7, PT ;  /* 0x0000000700007c0c */ /* 0x004fda000bf06270 */
[----:B------:R-:W-:Y:S05]  /*00a0*/  @P0 EXIT ;  /* 0x000000000000094d */ /* 0x000fea0003800000 */
[----:B------:R-:W0:Y:S01]  /*00b0*/  LDC.64 R2, c[0x0][0x388] ;  /* 0x0000e200ff027b82 */ /* 0x000e220000000a00 */
[----:B------:R-:W1:Y:S01]  /*00c0*/  LDCU UR6, c[0x0][0x390] ;  /* 0x00007200ff0677ac */ /* 0x000e620008000800 */
[----:B------:R-:W2:Y:S06]  /*00d0*/  LDCU.64 UR4, c[0x0][0x358] ;  /* 0x00006b00ff0477ac */ /* 0x000eac0008000a00 */
[----:B------:R-:W2:Y:S01]  /*00e0*/  LDC R7, c[0x0][0x384] ;  /* 0x0000e100ff077b82 */ /* 0x000ea20000000800 */
[----:B-1----:R-:W-:-:S04]  /*00f0*/  IMAD R5, R0, UR6, RZ ;  /* 0x0000000600057c24 */ /* 0x002fc8000f8e02ff */
[----:B0-----:R-:W-:-:S05]  /*0100*/  IMAD.WIDE R2, R5, 0x4, R2 ;  /* 0x0000000405027825 */ /* 0x001fca00078e0202 */
[----:B--2---:R-:W-:Y:S01]  /*0110*/  STG.E desc[UR4][R2.64], R7 ;  /* 0x0000000702007986 */ /* 0x004fe2000c101904 */
[----:B------:R-:W-:Y:S05]  /*0120*/  EXIT ;  /* 0x000000000000794d */ /* 0x000fea0003800000 */
.L_x_0:
[----:B------:R-:W-:-:S00]  /*0130*/  BRA `(.L_x_0) ;  /* 0xfffffffc00fc7947 */ /* 0x000fc0000383ffff */
[----:B------:R-:W-:-:S00]  /*0140*/  NOP ;  /* 0x0000000000007918 */ /* 0x000fc00000000000 */
        /* <DEDUP_REMOVED lines=11> */
.L_x_1:


//--------------------- .nv.shared.reserved.0     --------------------------
	.section	.nv.shared.reserved.0,"aw",@nobits
	.weak		__nv_reservedSMEM_offset_0_alias
	.size		__nv_reservedSMEM_offset_0_alias, 0, 64
	.other		__nv_reservedSMEM_offset_0_alias,@"STO_CUDA_RESERVED_SHARED STV_DEFAULT"
__nv_reservedSMEM_offset_0_alias:
	.zero		0
	.zero		64


//--------------------- .nv.constant0._Z11fill_kernelifPfi --------------------------
	.section	.nv.constant0._Z11fill_kernelifPfi,"a",@progbits
	.sectionflags	@""
	.align	4
.nv.constant0._Z11fill_kernelifPfi:
	.zero		916


//--------------------- SYMBOLS --------------------------

	.type		.nv.reservedSmem.offset0,@object
	.size		.nv.reservedSmem.offset0,0x4
